//
// Generated by NVIDIA NVVM Compiler
//
// Compiler Build ID: CL-36424714
// Cuda compilation tools, release 13.0, V13.0.88
// Based on NVVM 20.0.0
//

.version 9.0
.target sm_100
.address_size 64

	// .globl	_ZN4baha6device16find_global_bestEPKiPKjiiPiPj
.global .align 4 .b8 precalc_xorwow_matrix[102400];
.global .align 4 .b8 precalc_xorwow_offset_matrix[102400];
.global .align 4 .b8 mrg32k3aM1[2304];
.global .align 4 .b8 mrg32k3aM2[2304];
.global .align 4 .b8 mrg32k3aM1SubSeq[2016];
.global .align 4 .b8 mrg32k3aM2SubSeq[2016];
.global .align 4 .b8 mrg32k3aM1Seq[2304];
.global .align 4 .b8 mrg32k3aM2Seq[2304];
.const .align 8 .b8 __cr_lgamma_table[72];
// _ZZN4baha6device16find_global_bestEPKiPKjiiPiPjE12s_min_energy has been demoted
// _ZZN4baha6device16find_global_bestEPKiPKjiiPiPjE9s_min_idx has been demoted

.visible .entry _ZN4baha6device16find_global_bestEPKiPKjiiPiPj(
	.param .u64 .ptr .align 1 _ZN4baha6device16find_global_bestEPKiPKjiiPiPj_param_0,
	.param .u64 .ptr .align 1 _ZN4baha6device16find_global_bestEPKiPKjiiPiPj_param_1,
	.param .u32 _ZN4baha6device16find_global_bestEPKiPKjiiPiPj_param_2,
	.param .u32 _ZN4baha6device16find_global_bestEPKiPKjiiPiPj_param_3,
	.param .u64 .ptr .align 1 _ZN4baha6device16find_global_bestEPKiPKjiiPiPj_param_4,
	.param .u64 .ptr .align 1 _ZN4baha6device16find_global_bestEPKiPKjiiPiPj_param_5
)
{
	.reg .pred 	%p<8>;
	.reg .b32 	%r<22>;
	.reg .b64 	%rd<15>;
	// demoted variable
	.shared .align 4 .u32 _ZZN4baha6device16find_global_bestEPKiPKjiiPiPjE12s_min_energy;
	// demoted variable
	.shared .align 4 .u32 _ZZN4baha6device16find_global_bestEPKiPKjiiPiPjE9s_min_idx;
	ld.param.u64 	%rd4, [_ZN4baha6device16find_global_bestEPKiPKjiiPiPj_param_0];
	ld.param.u64 	%rd5, [_ZN4baha6device16find_global_bestEPKiPKjiiPiPj_param_1];
	ld.param.u32 	%r9, [_ZN4baha6device16find_global_bestEPKiPKjiiPiPj_param_2];
	ld.param.u32 	%r10, [_ZN4baha6device16find_global_bestEPKiPKjiiPiPj_param_3];
	ld.param.u64 	%rd6, [_ZN4baha6device16find_global_bestEPKiPKjiiPiPj_param_4];
	ld.param.u64 	%rd7, [_ZN4baha6device16find_global_bestEPKiPKjiiPiPj_param_5];
	mov.u32 	%r21, %tid.x;
	setp.ne.s32 	%p1, %r21, 0;
	@%p1 bra 	$L__BB0_2;
	mov.b32 	%r11, 2147483647;
	st.shared.u32 	[_ZZN4baha6device16find_global_bestEPKiPKjiiPiPjE12s_min_energy], %r11;
	mov.b32 	%r12, 0;
	st.shared.u32 	[_ZZN4baha6device16find_global_bestEPKiPKjiiPiPjE9s_min_idx], %r12;
$L__BB0_2:
	bar.sync 	0;
	setp.ge.s32 	%p2, %r21, %r9;
	@%p2 bra 	$L__BB0_7;
	mov.u32 	%r2, %ntid.x;
	cvta.to.global.u64 	%rd1, %rd4;
	mov.u32 	%r20, %r21;
$L__BB0_4:
	mul.wide.s32 	%rd8, %r20, 4;
	add.s64 	%rd9, %rd1, %rd8;
	ld.global.nc.u32 	%r13, [%rd9];
	atom.shared.min.s32 	%r14, [_ZZN4baha6device16find_global_bestEPKiPKjiiPiPjE12s_min_energy], %r13;
	setp.ge.s32 	%p3, %r13, %r14;
	@%p3 bra 	$L__BB0_6;
	atom.shared.exch.b32 	%r15, [_ZZN4baha6device16find_global_bestEPKiPKjiiPiPjE9s_min_idx], %r20;
$L__BB0_6:
	add.s32 	%r20, %r20, %r2;
	setp.lt.s32 	%p4, %r20, %r9;
	@%p4 bra 	$L__BB0_4;
$L__BB0_7:
	setp.ne.s32 	%p5, %r21, 0;
	bar.sync 	0;
	@%p5 bra 	$L__BB0_9;
	ld.shared.u32 	%r16, [_ZZN4baha6device16find_global_bestEPKiPKjiiPiPjE12s_min_energy];
	cvta.to.global.u64 	%rd10, %rd6;
	st.global.u32 	[%rd10], %r16;
$L__BB0_9:
	setp.ge.s32 	%p6, %r21, %r10;
	@%p6 bra 	$L__BB0_12;
	ld.shared.u32 	%r17, [_ZZN4baha6device16find_global_bestEPKiPKjiiPiPjE9s_min_idx];
	mul.lo.s32 	%r5, %r17, %r10;
	mov.u32 	%r6, %ntid.x;
	cvta.to.global.u64 	%rd2, %rd5;
	cvta.to.global.u64 	%rd3, %rd7;
$L__BB0_11:
	add.s32 	%r18, %r21, %r5;
	mul.wide.s32 	%rd11, %r18, 4;
	add.s64 	%rd12, %rd2, %rd11;
	ld.global.nc.u32 	%r19, [%rd12];
	mul.wide.s32 	%rd13, %r21, 4;
	add.s64 	%rd14, %rd3, %rd13;
	st.global.u32 	[%rd14], %r19;
	add.s32 	%r21, %r21, %r6;
	setp.lt.s32 	%p7, %r21, %r10;
	@%p7 bra 	$L__BB0_11;
$L__BB0_12:
	ret;

}


// ===== COMPILED SASS (sm_100) =====

	.target	sm_100

	.elftype	@"ET_EXEC"


//--------------------- .note.nv.tkinfo           --------------------------
	.section	.note.nv.tkinfo,"",@"SHT_NOTE"
	.sectionflags	@"SHF_NOTE_NV_TKINFO"
	.tkinfo
        /*0018*/ 	.word	0x00000002
        /*0030*/ 	.string	""
        /*0030*/ 	.string	"ptxas"
        /*0030*/ 	.string	"Cuda compilation tools, release 13.0, V13.0.88"
        /*0030*/ 	.string	"Build cuda_13.0.r13.0/compiler.36424714_0"
        /*0030*/ 	.string	"-arch sm_100 -m 64 "



//--------------------- .note.nv.cuinfo           --------------------------
	.section	.note.nv.cuinfo,"",@"SHT_NOTE"
	.sectionflags	@"SHF_NOTE_NV_CUINFO"
        /*0018*/ 	.short	0x0002
        /*001a*/ 	.short	0x0064
        /*001c*/ 	.short	0x0082
	.zero		2


//--------------------- .nv.info                  --------------------------
	.section	.nv.info,"",@"SHT_CUDA_INFO"
	.align	4


	//----- nvinfo : EIATTR_REGCOUNT
	.align		4
        /*0000*/ 	.byte	0x04, 0x2f
        /*0002*/ 	.short	(.L_10 - .L_9)
	.align		4
.L_9:
        /*0004*/ 	.word	index@(_ZN4baha6device16find_global_bestEPKiPKjiiPiPj)
        /*0008*/ 	.word	0x0000000e


	//----- nvinfo : EIATTR_FRAME_SIZE
	.align		4
.L_10:
        /*000c*/ 	.byte	0x04, 0x11
        /*000e*/ 	.short	(.L_12 - .L_11)
	.align		4
.L_11:
        /*0010*/ 	.word	index@(_ZN4baha6device16find_global_bestEPKiPKjiiPiPj)
        /*0014*/ 	.word	0x00000000


	//----- nvinfo : EIATTR_MIN_STACK_SIZE
	.align		4
.L_12:
        /*0018*/ 	.byte	0x04, 0x12
        /*001a*/ 	.short	(.L_14 - .L_13)
	.align		4
.L_13:
        /*001c*/ 	.word	index@(_ZN4baha6device16find_global_bestEPKiPKjiiPiPj)
        /*0020*/ 	.word	0x00000000
.L_14:


//--------------------- .nv.compat                --------------------------
	.section	.nv.compat,"",@"SHT_CUDA_COMPAT_INFO"
	.align	4
        /*0000*/ 	.byte	0x02, 0x09, 0x00, 0x00, 0x02, 0x02, 0x01, 0x00, 0x02, 0x05, 0x05, 0x00, 0x03, 0x07, 0x01, 0x01
        /*0010*/ 	.byte	0x02, 0x03, 0x00, 0x00, 0x02, 0x06, 0x01, 0x00, 0x04, 0x0b, 0x08, 0x00, 0x09, 0x00, 0x00, 0x00
        /*0020*/ 	.byte	0x00, 0x00, 0x00, 0x00


//--------------------- .nv.info._ZN4baha6device16find_global_bestEPKiPKjiiPiPj --------------------------
	.section	.nv.info._ZN4baha6device16find_global_bestEPKiPKjiiPiPj,"",@"SHT_CUDA_INFO"
	.sectionflags	@""
	.align	4


	//----- nvinfo : EIATTR_CUDA_API_VERSION
	.align		4
        /*0000*/ 	.byte	0x04, 0x37
        /*0002*/ 	.short	(.L_16 - .L_15)
.L_15:
        /*0004*/ 	.word	0x00000082


	//----- nvinfo : EIATTR_KPARAM_INFO
	.align		4
.L_16:
        /*0008*/ 	.byte	0x04, 0x17
        /*000a*/ 	.short	(.L_18 - .L_17)
.L_17:
        /*000c*/ 	.word	0x00000000
        /*0010*/ 	.short	0x0005
        /*0012*/ 	.short	0x0020
        /*0014*/ 	.byte	0x00, 0xf5, 0x21, 0x00


	//----- nvinfo : EIATTR_KPARAM_INFO
	.align		4
.L_18:
        /*0018*/ 	.byte	0x04, 0x17
        /*001a*/ 	.short	(.L_20 - .L_19)
.L_19:
        /*001c*/ 	.word	0x00000000
        /*0020*/ 	.short	0x0004
        /*0022*/ 	.short	0x0018
        /*0024*/ 	.byte	0x00, 0xf5, 0x21, 0x00


	//----- nvinfo : EIATTR_KPARAM_INFO
	.align		4
.L_20:
        /*0028*/ 	.byte	0x04, 0x17
        /*002a*/ 	.short	(.L_22 - .L_21)
.L_21:
        /*002c*/ 	.word	0x00000000
        /*0030*/ 	.short	0x0003
        /*0032*/ 	.short	0x0014
        /*0034*/ 	.byte	0x00, 0xf0, 0x11, 0x00


	//----- nvinfo : EIATTR_KPARAM_INFO
	.align		4
.L_22:
        /*0038*/ 	.byte	0x04, 0x17
        /*003a*/ 	.short	(.L_24 - .L_23)
.L_23:
        /*003c*/ 	.word	0x00000000
        /*0040*/ 	.short	0x0002
        /*0042*/ 	.short	0x0010
        /*0044*/ 	.byte	0x00, 0xf0, 0x11, 0x00


	//----- nvinfo : EIATTR_KPARAM_INFO
	.align		4
.L_24:
        /*0048*/ 	.byte	0x04, 0x17
        /*004a*/ 	.short	(.L_26 - .L_25)
.L_25:
        /*004c*/ 	.word	0x00000000
        /*0050*/ 	.short	0x0001
        /*0052*/ 	.short	0x0008
        /*0054*/ 	.byte	0x00, 0xf5, 0x21, 0x00


	//----- nvinfo : EIATTR_KPARAM_INFO
	.align		4
.L_26:
        /*0058*/ 	.byte	0x04, 0x17
        /*005a*/ 	.short	(.L_28 - .L_27)
.L_27:
        /*005c*/ 	.word	0x00000000
        /*0060*/ 	.short	0x0000
        /*0062*/ 	.short	0x0000
        /*0064*/ 	.byte	0x00, 0xf5, 0x21, 0x00


	//----- nvinfo : EIATTR_SPARSE_MMA_MASK
	.align		4
.L_28:
        /*0068*/ 	.byte	0x03, 0x50
        /*006a*/ 	.short	0x0000


	//----- nvinfo : EIATTR_MAXREG_COUNT
	.align		4
        /*006c*/ 	.byte	0x03, 0x1b
        /*006e*/ 	.short	0x00ff


	//----- nvinfo : EIATTR_NUM_BARRIERS
	.align		4
        /*0070*/ 	.byte	0x02, 0x4c
        /*0072*/ 	.byte	0x01
	.zero		1


	//----- nvinfo : EIATTR_MERCURY_ISA_VERSION
	.align		4
        /*0074*/ 	.byte	0x03, 0x5f
        /*0076*/ 	.short	0x0101


	//----- nvinfo : EIATTR_VRC_CTA_INIT_COUNT
	.align		4
        /*0078*/ 	.byte	0x02, 0x4a
	.zero		1
	.zero		1


	//----- nvinfo : EIATTR_EXIT_INSTR_OFFSETS
	.align		4
        /*007c*/ 	.byte	0x04, 0x1c
        /*007e*/ 	.short	(.L_30 - .L_29)


	//   ....[0]....
.L_29:
        /*0080*/ 	.word	0x000002f0


	//   ....[1]....
        /*0084*/ 	.word	0x000003f0


	//----- nvinfo : EIATTR_CRS_STACK_SIZE
	.align		4
.L_30:
        /*0088*/ 	.byte	0x04, 0x1e
        /*008a*/ 	.short	(.L_32 - .L_31)
.L_31:
        /*008c*/ 	.word	0x00000000


	//----- nvinfo : EIATTR_CBANK_PARAM_SIZE
	.align		4
.L_32:
        /*0090*/ 	.byte	0x03, 0x19
        /*0092*/ 	.short	0x0028


	//----- nvinfo : EIATTR_PARAM_CBANK
	.align		4
        /*0094*/ 	.byte	0x04, 0x0a
        /*0096*/ 	.short	(.L_34 - .L_33)
	.align		4
.L_33:
        /*0098*/ 	.word	index@(.nv.constant0._ZN4baha6device16find_global_bestEPKiPKjiiPiPj)
        /*009c*/ 	.short	0x0380
        /*009e*/ 	.short	0x0028


	//----- nvinfo : EIATTR_SW_WAR
	.align		4
.L_34:
        /*00a0*/ 	.byte	0x04, 0x36
        /*00a2*/ 	.short	(.L_36 - .L_35)
.L_35:
        /*00a4*/ 	.word	0x00000008
.L_36:


//--------------------- .nv.callgraph             --------------------------
	.section	.nv.callgraph,"",@"SHT_CUDA_CALLGRAPH"
	.align	4
	.sectionentsize	8
	.align		4
        /*0000*/ 	.word	0x00000000
	.align		4
        /*0004*/ 	.word	0xffffffff
	.align		4
        /*0008*/ 	.word	0x00000000
	.align		4
        /*000c*/ 	.word	0xfffffffe
	.align		4
        /*0010*/ 	.word	0x00000000
	.align		4
        /*0014*/ 	.word	0xfffffffd
	.align		4
        /*0018*/ 	.word	0x00000000
	.align		4
        /*001c*/ 	.word	0xfffffffc


//--------------------- .nv.constant4             --------------------------
	.section	.nv.constant4,"a",@progbits
	.align	8
	.align		8
.nv.constant4:
        /*0000*/ 	.dword	precalc_xorwow_matrix
	.align		8
        /*0008*/ 	.dword	precalc_xorwow_offset_matrix
	.align		8
        /*0010*/ 	.dword	mrg32k3aM1
	.align		8
        /*0018*/ 	.dword	mrg32k3aM2
	.align		8
        /*0020*/ 	.dword	mrg32k3aM1SubSeq
	.align		8
        /*0028*/ 	.dword	mrg32k3aM2SubSeq
	.align		8
        /*0030*/ 	.dword	mrg32k3aM1Seq
	.align		8
        /*0038*/ 	.dword	mrg32k3aM2Seq


//--------------------- .nv.constant3             --------------------------
	.section	.nv.constant3,"a",@progbits
	.align	8
.nv.constant3:
	.type		__cr_lgamma_table,@object
	.size		__cr_lgamma_table,(.L_8 - __cr_lgamma_table)
__cr_lgamma_table:
        /*0000*/ 	.byte	0x00, 0x00, 0x00, 0x00, 0x00, 0x00, 0x00, 0x00, 0x00, 0x00, 0x00, 0x00, 0x00, 0x00, 0x00, 0x00
        /*0010*/ 	.byte	0xef, 0x39, 0xfa, 0xfe, 0x42, 0x2e, 0xe6, 0x3f, 0x02, 0x20, 0x2a, 0xfa, 0x0b, 0xab, 0xfc, 0x3f
        /*0020*/ 	.byte	0xf9, 0x2c, 0x92, 0x7c, 0xa7, 0x6c, 0x09, 0x40, 0xc9, 0x79, 0x44, 0x3c, 0x64, 0x26, 0x13, 0x40
        /*0030*/ 	.byte	0xca, 0x01, 0xcf, 0x3a, 0x27, 0x51, 0x1a, 0x40, 0x30, 0xcc, 0x2d, 0xf3, 0xe1, 0x0c, 0x21, 0x40
        /*0040*/ 	.byte	0x0d, 0xb7, 0xfc, 0x82, 0x8e, 0x35, 0x25, 0x40
.L_8:


//--------------------- .text._ZN4baha6device16find_global_bestEPKiPKjiiPiPj --------------------------
	.section	.text._ZN4baha6device16find_global_bestEPKiPKjiiPiPj,"ax",@progbits
	.align	128
        .global         _ZN4baha6device16find_global_bestEPKiPKjiiPiPj
        .type           _ZN4baha6device16find_global_bestEPKiPKjiiPiPj,@function
        .size           _ZN4baha6device16find_global_bestEPKiPKjiiPiPj,(.L_x_7 - _ZN4baha6device16find_global_bestEPKiPKjiiPiPj)
        .other          _ZN4baha6device16find_global_bestEPKiPKjiiPiPj,@"STO_CUDA_ENTRY STV_DEFAULT"
_ZN4baha6device16find_global_bestEPKiPKjiiPiPj:
.text._ZN4baha6device16find_global_bestEPKiPKjiiPiPj:
[----:B------:R-:W-:Y:S01]  /*0000*/  LDC R1, c[0x0][0x37c] ;  /* 0x0000df00ff017b82 */ /* 0x000fe20000000800 */
[----:B------:R-:W0:Y:S01]  /*0010*/  S2R R0, SR_TID.X ;  /* 0x0000000000007919 */ /* 0x000e220000002100 */
[----:B------:R-:W1:Y:S01]  /*0020*/  LDCU UR4, c[0x0][0x390] ;  /* 0x00007200ff0477ac */ /* 0x000e620008000800 */
[----:B------:R-:W-:Y:S01]  /*0030*/  IMAD.MOV.U32 R5, RZ, RZ, RZ ;  /* 0x000000ffff057224 */ /* 0x000fe200078e00ff */
[----:B------:R-:W-:Y:S01]  /*0040*/  BSSY.RECONVERGENT B0, `(.L_x_0) ;  /* 0x0000020000007945 */ /* 0x000fe20003800200 */
[----:B------:R-:W2:Y:S01]  /*0050*/  LDCU.64 UR6, c[0x0][0x358] ;  /* 0x00006b00ff0677ac */ /* 0x000ea20008000a00 */
[----:B------:R-:W3:Y:S01]  /*0060*/  LDCU UR5, c[0x0][0x390] ;  /* 0x00007200ff0577ac */ /* 0x000ee20008000800 */
[----:B0-----:R-:W-:-:S13]  /*0070*/  ISETP.NE.AND P0, PT, R0, RZ, PT ;  /* 0x000000ff0000720c */ /* 0x001fda0003f05270 */
[----:B------:R-:W0:Y:S01]  /*0080*/  @!P0 S2R R3, SR_CgaCtaId ;  /* 0x0000000000038919 */ /* 0x000e220000008800 */
[----:B------:R-:W-:Y:S01]  /*0090*/  @!P0 MOV R2, 0x400 ;  /* 0x0000040000028802 */ /* 0x000fe20000000f00 */
[----:B------:R-:W-:-:S03]  /*00a0*/  @!P0 IMAD.MOV.U32 R4, RZ, RZ, 0x7fffffff ;  /* 0x7fffffffff048424 */ /* 0x000fc600078e00ff */
[----:B0-----:R-:W-:-:S05]  /*00b0*/  @!P0 LEA R2, R3, R2, 0x18 ;  /* 0x0000000203028211 */ /* 0x001fca00078ec0ff */
[----:B------:R0:W-:Y:S01]  /*00c0*/  @!P0 STS.64 [R2], R4 ;  /* 0x0000000402008388 */ /* 0x0001e20000000a00 */
[----:B------:R-:W-:Y:S01]  /*00d0*/  BAR.SYNC.DEFER_BLOCKING 0x0 ;  /* 0x0000000000007b1d */ /* 0x000fe20000010000 */
[----:B-1----:R-:W-:-:S13]  /*00e0*/  ISETP.GE.AND P0, PT, R0, UR4, PT ;  /* 0x0000000400007c0c */ /* 0x002fda000bf06270 */
[----:B0-23--:R-:W-:Y:S05]  /*00f0*/  @P0 BRA `(.L_x_1) ;  /* 0x0000000000500947 */ /* 0x00dfea0003800000 */
[----:B------:R-:W0:Y:S01]  /*0100*/  S2R R3, SR_CgaCtaId ;  /* 0x0000000000037919 */ /* 0x000e220000008800 */
[----:B------:R-:W1:Y:S01]  /*0110*/  LDC R6, c[0x0][0x360] ;  /* 0x0000d800ff067b82 */ /* 0x000e620000000800 */
[----:B------:R-:W-:Y:S01]  /*0120*/  MOV R8, 0x400 ;  /* 0x0000040000087802 */ /* 0x000fe20000000f00 */
[----:B------:R-:W-:-:S06]  /*0130*/  IMAD.MOV.U32 R7, RZ, RZ, R0 ;  /* 0x000000ffff077224 */ /* 0x000fcc00078e0000 */
[----:B------:R-:W2:Y:S01]  /*0140*/  LDC.64 R4, c[0x0][0x380] ;  /* 0x0000e000ff047b82 */ /* 0x000ea20000000a00 */
[----:B0-----:R-:W-:-:S07]  /*0150*/  LEA R11, R3, R8, 0x18 ;  /* 0x00000008030b7211 */ /* 0x001fce00078ec0ff */
.L_x_4:
[----:B--2---:R-:W-:-:S06]  /*0160*/  IMAD.WIDE R2, R7, 0x4, R4 ;  /* 0x0000000407027825 */ /* 0x004fcc00078e0204 */
[----:B------:R-:W2:Y:S01]  /*0170*/  LDG.E.CONSTANT R2, desc[UR6][R2.64] ;  /* 0x0000000602027981 */ /* 0x000ea2000c1e9900 */
[----:B------:R-:W-:Y:S03]  /*0180*/  BSSY.RECONVERGENT B1, `(.L_x_2) ;  /* 0x0000008000017945 */ /* 0x000fe60003800200 */
[----:B--2---:R-:W0:Y:S02]  /*0190*/  ATOMS.MIN.S32 R9, [R11], R2 ;  /* 0x000000020b09738c */ /* 0x004e240000800200 */
[----:B0-----:R-:W-:-:S13]  /*01a0*/  ISETP.GE.AND P0, PT, R2, R9, PT ;  /* 0x000000090200720c */ /* 0x001fda0003f06270 */
[----:B------:R-:W-:Y:S05]  /*01b0*/  @P0 BRA `(.L_x_3) ;  /* 0x0000000000100947 */ /* 0x000fea0003800000 */
[----:B------:R-:W0:Y:S01]  /*01c0*/  S2R R3, SR_CgaCtaId ;  /* 0x0000000000037919 */ /* 0x000e220000008800 */
[----:B------:R-:W-:-:S05]  /*01d0*/  VIADD R2, R8, 0x4 ;  /* 0x0000000408027836 */ /* 0x000fca0000000000 */
[----:B0-----:R-:W-:-:S05]  /*01e0*/  LEA R2, R3, R2, 0x18 ;  /* 0x0000000203027211 */ /* 0x001fca00078ec0ff */
[----:B------:R0:W-:Y:S02]  /*01f0*/  ATOMS.EXCH RZ, [R2], R7 ;  /* 0x0000000702ff738c */ /* 0x0001e40004000000 */
.L_x_3:
[----:B------:R-:W-:Y:S05]  /*0200*/  BSYNC.RECONVERGENT B1 ;  /* 0x0000000000017941 */ /* 0x000fea0003800200 */
.L_x_2:
[----:B01----:R-:W-:-:S05]  /*0210*/  IMAD.IADD R7, R6, 0x1, R7 ;  /* 0x0000000106077824 */ /* 0x003fca00078e0207 */
[----:B------:R-:W-:-:S13]  /*0220*/  ISETP.GE.AND P0, PT, R7, UR5, PT ;  /* 0x0000000507007c0c */ /* 0x000fda000bf06270 */
[----:B------:R-:W-:Y:S05]  /*0230*/  @!P0 BRA `(.L_x_4) ;  /* 0xfffffffc00c88947 */ /* 0x000fea000383ffff */
.L_x_1:
[----:B------:R-:W-:Y:S05]  /*0240*/  BSYNC.RECONVERGENT B0 ;  /* 0x0000000000007941 */ /* 0x000fea0003800200 */
.L_x_0:
[----:B------:R-:W-:Y:S01]  /*0250*/  BAR.SYNC.DEFER_BLOCKING 0x0 ;  /* 0x0000000000007b1d */ /* 0x000fe20000010000 */
[----:B------:R-:W-:-:S05]  /*0260*/  ISETP.NE.AND P0, PT, R0, RZ, PT ;  /* 0x000000ff0000720c */ /* 0x000fca0003f05270 */
[----:B------:R-:W0:Y:S08]  /*0270*/  LDCU UR8, c[0x0][0x394] ;  /* 0x00007280ff0877ac */ /* 0x000e300008000800 */
[----:B------:R-:W1:Y:S01]  /*0280*/  @!P0 S2R R3, SR_CgaCtaId ;  /* 0x0000000000038919 */ /* 0x000e620000008800 */
[----:B------:R-:W-:Y:S02]  /*0290*/  @!P0 MOV R2, 0x400 ;  /* 0x0000040000028802 */ /* 0x000fe40000000f00 */
[----:B0-----:R-:W-:-:S02]  /*02a0*/  ISETP.GE.AND P1, PT, R0, UR8, PT ;  /* 0x0000000800007c0c */ /* 0x001fc4000bf26270 */
[----:B-1----:R-:W-:Y:S02]  /*02b0*/  @!P0 LEA R5, R3, R2, 0x18 ;  /* 0x0000000203058211 */ /* 0x002fe400078ec0ff */
[----:B------:R-:W0:Y:S04]  /*02c0*/  @!P0 LDC.64 R2, c[0x0][0x398] ;  /* 0x0000e600ff028b82 */ /* 0x000e280000000a00 */
[----:B------:R-:W0:Y:S04]  /*02d0*/  @!P0 LDS R5, [R5] ;  /* 0x0000000005058984 */ /* 0x000e280000000800 */
[----:B0-----:R0:W-:Y:S01]  /*02e0*/  @!P0 STG.E desc[UR6][R2.64], R5 ;  /* 0x0000000502008986 */ /* 0x0011e2000c101906 */
[----:B------:R-:W-:Y:S05]  /*02f0*/  @P1 EXIT ;  /* 0x000000000000194d */ /* 0x000fea0003800000 */
[----:B------:R-:W1:Y:S01]  /*0300*/  S2UR UR5, SR_CgaCtaId ;  /* 0x00000000000579c3 */ /* 0x000e620000008800 */
[----:B------:R-:W-:-:S07]  /*0310*/  UMOV UR4, 0x400 ;  /* 0x0000040000047882 */ /* 0x000fce0000000000 */
[----:B------:R-:W2:Y:S08]  /*0320*/  LDC.64 R6, c[0x0][0x388] ;  /* 0x0000e200ff067b82 */ /* 0x000eb00000000a00 */
[----:B------:R-:W3:Y:S01]  /*0330*/  LDC.64 R8, c[0x0][0x3a0] ;  /* 0x0000e800ff087b82 */ /* 0x000ee20000000a00 */
[----:B-1----:R-:W-:-:S09]  /*0340*/  ULEA UR4, UR5, UR4, 0x18 ;  /* 0x0000000405047291 */ /* 0x002fd2000f8ec0ff */
[----:B------:R-:W1:Y:S02]  /*0350*/  LDS R11, [UR4+0x4] ;  /* 0x00000404ff0b7984 */ /* 0x000e640008000800 */
[----:B------:R-:W4:Y:S02]  /*0360*/  LDCU UR4, c[0x0][0x360] ;  /* 0x00006c00ff0477ac */ /* 0x000f240008000800 */
.L_x_5:
[----:B01----:R-:W-:-:S04]  /*0370*/  IMAD R3, R11, UR8, R0 ;  /* 0x000000080b037c24 */ /* 0x003fc8000f8e0200 */
[----:B--2---:R-:W-:-:S06]  /*0380*/  IMAD.WIDE R2, R3, 0x4, R6 ;  /* 0x0000000403027825 */ /* 0x004fcc00078e0206 */
[----:B------:R-:W2:Y:S01]  /*0390*/  LDG.E.CONSTANT R3, desc[UR6][R2.64] ;  /* 0x0000000602037981 */ /* 0x000ea2000c1e9900 */
[----:B---3--:R-:W-:-:S04]  /*03a0*/  IMAD.WIDE R4, R0, 0x4, R8 ;  /* 0x0000000400047825 */ /* 0x008fc800078e0208 */
[----:B----4-:R-:W-:-:S05]  /*03b0*/  VIADD R0, R0, UR4 ;  /* 0x0000000400007c36 */ /* 0x010fca0008000000 */
[----:B------:R-:W-:Y:S01]  /*03c0*/  ISETP.GE.AND P0, PT, R0, UR8, PT ;  /* 0x0000000800007c0c */ /* 0x000fe2000bf06270 */
[----:B--2---:R0:W-:-:S12]  /*03d0*/  STG.E desc[UR6][R4.64], R3 ;  /* 0x0000000304007986 */ /* 0x0041d8000c101906 */
[----:B------:R-:W-:Y:S05]  /*03e0*/  @!P0 BRA `(.L_x_5) ;  /* 0xfffffffc00e08947 */ /* 0x000fea000383ffff */
[----:B------:R-:W-:Y:S05]  /*03f0*/  EXIT ;  /* 0x000000000000794d */ /* 0x000fea0003800000 */
.L_x_6:
[----:B------:R-:W-:-:S00]  /*0400*/  BRA `(.L_x_6) ;  /* 0xfffffffc00fc7947 */ /* 0x000fc0000383ffff */
[----:B------:R-:W-:-:S00]  /*0410*/  NOP ;  /* 0x0000000000007918 */ /* 0x000fc00000000000 */
        /* <DEDUP_REMOVED lines=14> */
.L_x_7:


//--------------------- .nv.global.init           --------------------------
	.section	.nv.global.init,"aw",@progbits
	.align	4
.nv.global.init:
	.type		mrg32k3aM1SubSeq,@object
	.size		mrg32k3aM1SubSeq,(mrg32k3aM2SubSeq - mrg32k3aM1SubSeq)
mrg32k3aM1SubSeq:
        /*0000*/ 	.byte	0x0b, 0xcc, 0xee, 0x04, 0x73, 0x29, 0x8b, 0x6f, 0xf6, 0x53, 0x03, 0xf6, 0x23, 0xf6, 0xea, 0xda
        /* <DEDUP_REMOVED lines=125> */
	.type		mrg32k3aM2SubSeq,@object
	.size		mrg32k3aM2SubSeq,(mrg32k3aM1 - mrg32k3aM2SubSeq)
mrg32k3aM2SubSeq:
        /* <DEDUP_REMOVED lines=126> */
	.type		mrg32k3aM1,@object
	.size		mrg32k3aM1,(mrg32k3aM1Seq - mrg32k3aM1)
mrg32k3aM1:
        /* <DEDUP_REMOVED lines=144> */
	.type		mrg32k3aM1Seq,@object
	.size		mrg32k3aM1Seq,(mrg32k3aM2 - mrg32k3aM1Seq)
mrg32k3aM1Seq:
        /* <DEDUP_REMOVED lines=144> */
	.type		mrg32k3aM2,@object
	.size		mrg32k3aM2,(mrg32k3aM2Seq - mrg32k3aM2)
mrg32k3aM2:
        /* <DEDUP_REMOVED lines=144> */
	.type		mrg32k3aM2Seq,@object
	.size		mrg32k3aM2Seq,(precalc_xorwow_matrix - mrg32k3aM2Seq)
mrg32k3aM2Seq:
        /* <DEDUP_REMOVED lines=144> */
	.type		precalc_xorwow_matrix,@object
	.size		precalc_xorwow_matrix,(precalc_xorwow_offset_matrix - precalc_xorwow_matrix)
precalc_xorwow_matrix:
        /* <DEDUP_REMOVED lines=6400> */
	.type		precalc_xorwow_offset_matrix,@object
	.size		precalc_xorwow_offset_matrix,(.L_1 - precalc_xorwow_offset_matrix)
precalc_xorwow_offset_matrix:
        /* <DEDUP_REMOVED lines=6400> */
.L_1:


//--------------------- .nv.shared._ZN4baha6device16find_global_bestEPKiPKjiiPiPj --------------------------
	.section	.nv.shared._ZN4baha6device16find_global_bestEPKiPKjiiPiPj,"aw",@nobits
	.sectionflags	@""
	.align	4
.nv.shared._ZN4baha6device16find_global_bestEPKiPKjiiPiPj:
	.zero		1032


//--------------------- .nv.shared.reserved.0     --------------------------
	.section	.nv.shared.reserved.0,"aw",@nobits
	.weak		__nv_reservedSMEM_offset_0_alias
	.size		__nv_reservedSMEM_offset_0_alias, 0, 64
	.other		__nv_reservedSMEM_offset_0_alias,@"STO_CUDA_RESERVED_SHARED STV_DEFAULT"
__nv_reservedSMEM_offset_0_alias:
	.zero		0
	.zero		64


//--------------------- .nv.constant0._ZN4baha6device16find_global_bestEPKiPKjiiPiPj --------------------------
	.section	.nv.constant0._ZN4baha6device16find_global_bestEPKiPKjiiPiPj,"a",@progbits
	.sectionflags	@""
	.align	4
.nv.constant0._ZN4baha6device16find_global_bestEPKiPKjiiPiPj:
	.zero		936


//--------------------- SYMBOLS --------------------------

	.type		.nv.reservedSmem.offset0,@object
	.size		.nv.reservedSmem.offset0,0x4
	.type		.nv.reservedSmem.cap,@object
	.size		.nv.reservedSmem.cap,0x4
